//
// Generated by NVIDIA NVVM Compiler
//
// Compiler Build ID: CL-36424714
// Cuda compilation tools, release 13.0, V13.0.88
// Based on NVVM 20.0.0
//

.version 9.0
.target sm_100
.address_size 64

	// .globl	_Z5crackPKcS0_S0_PcPb

.visible .entry _Z5crackPKcS0_S0_PcPb(
	.param .u64 .ptr .align 1 _Z5crackPKcS0_S0_PcPb_param_0,
	.param .u64 .ptr .align 1 _Z5crackPKcS0_S0_PcPb_param_1,
	.param .u64 .ptr .align 1 _Z5crackPKcS0_S0_PcPb_param_2,
	.param .u64 .ptr .align 1 _Z5crackPKcS0_S0_PcPb_param_3,
	.param .u64 .ptr .align 1 _Z5crackPKcS0_S0_PcPb_param_4
)
{
	.local .align 1 .b8 	__local_depot0[11];
	.reg .b64 	%SP;
	.reg .b64 	%SPL;
	.reg .pred 	%p<64>;
	.reg .b16 	%rs<116>;
	.reg .b32 	%r<10>;
	.reg .b64 	%rd<24>;

	mov.u64 	%SPL, __local_depot0;
	ld.param.u64 	%rd6, [_Z5crackPKcS0_S0_PcPb_param_0];
	ld.param.u64 	%rd7, [_Z5crackPKcS0_S0_PcPb_param_1];
	ld.param.u64 	%rd4, [_Z5crackPKcS0_S0_PcPb_param_2];
	ld.param.u64 	%rd5, [_Z5crackPKcS0_S0_PcPb_param_3];
	ld.param.u64 	%rd8, [_Z5crackPKcS0_S0_PcPb_param_4];
	cvta.to.global.u64 	%rd1, %rd8;
	cvta.to.global.u64 	%rd9, %rd7;
	cvta.to.global.u64 	%rd10, %rd6;
	add.u64 	%rd2, %SPL, 0;
	mov.u32 	%r3, %ctaid.x;
	cvt.u64.u32 	%rd12, %r3;
	add.s64 	%rd13, %rd10, %rd12;
	ld.global.u8 	%rs1, [%rd13];
	mov.u32 	%r4, %ctaid.y;
	cvt.u64.u32 	%rd14, %r4;
	add.s64 	%rd15, %rd10, %rd14;
	ld.global.u8 	%rs2, [%rd15];
	mov.u32 	%r5, %tid.x;
	cvt.u64.u32 	%rd16, %r5;
	add.s64 	%rd17, %rd9, %rd16;
	ld.global.u8 	%rs3, [%rd17];
	mov.u32 	%r6, %tid.y;
	cvt.u64.u32 	%rd18, %r6;
	add.s64 	%rd19, %rd9, %rd18;
	ld.global.u8 	%rs4, [%rd19];
	add.s16 	%rs35, %rs1, 2;
	cvt.s16.s8 	%rs5, %rs35;
	st.local.u8 	[%rd2], %rs35;
	add.s16 	%rs36, %rs1, -2;
	cvt.s16.s8 	%rs6, %rs36;
	st.local.u8 	[%rd2+1], %rs36;
	add.s16 	%rs37, %rs1, 1;
	cvt.s16.s8 	%rs7, %rs37;
	st.local.u8 	[%rd2+2], %rs37;
	add.s16 	%rs38, %rs2, 3;
	cvt.s16.s8 	%rs8, %rs38;
	st.local.u8 	[%rd2+3], %rs38;
	add.s16 	%rs39, %rs2, -3;
	cvt.s16.s8 	%rs9, %rs39;
	st.local.u8 	[%rd2+4], %rs39;
	add.s16 	%rs40, %rs2, -1;
	cvt.s16.s8 	%rs10, %rs40;
	st.local.u8 	[%rd2+5], %rs40;
	add.s16 	%rs41, %rs3, 2;
	cvt.s16.s8 	%rs11, %rs41;
	st.local.u8 	[%rd2+6], %rs41;
	add.s16 	%rs42, %rs3, -2;
	cvt.s16.s8 	%rs12, %rs42;
	st.local.u8 	[%rd2+7], %rs42;
	add.s16 	%rs43, %rs4, 4;
	cvt.s16.s8 	%rs13, %rs43;
	st.local.u8 	[%rd2+8], %rs43;
	add.s16 	%rs44, %rs4, -4;
	cvt.s16.s8 	%rs14, %rs44;
	st.local.u8 	[%rd2+9], %rs44;
	mov.b16 	%rs45, 0;
	st.local.u8 	[%rd2+10], %rs45;
	add.s16 	%rs15, %rs1, -91;
	and.b16  	%rs46, %rs15, 255;
	setp.lt.u16 	%p1, %rs46, 230;
	@%p1 bra 	$L__BB0_3;
	setp.gt.s16 	%p2, %rs5, 90;
	add.s16 	%rs47, %rs1, -24;
	selp.b16 	%rs48, %rs47, %rs5, %p2;
	cvt.s16.s8 	%rs49, %rs48;
	setp.lt.s16 	%p3, %rs49, 65;
	add.s16 	%rs50, %rs48, 26;
	selp.b16 	%rs16, %rs50, %rs48, %p3;
	or.pred  	%p4, %p2, %p3;
	@%p4 bra 	$L__BB0_2;
	bra.uni 	$L__BB0_5;
$L__BB0_2:
	st.local.u8 	[%rd2], %rs16;
	bra.uni 	$L__BB0_5;
$L__BB0_3:
	setp.gt.s16 	%p5, %rs5, 122;
	add.s16 	%rs51, %rs1, -24;
	selp.b16 	%rs52, %rs51, %rs5, %p5;
	cvt.s16.s8 	%rs53, %rs52;
	setp.lt.s16 	%p6, %rs53, 97;
	add.s16 	%rs54, %rs52, 26;
	selp.b16 	%rs17, %rs54, %rs52, %p6;
	or.pred  	%p7, %p5, %p6;
	@%p7 bra 	$L__BB0_4;
	bra.uni 	$L__BB0_5;
$L__BB0_4:
	st.local.u8 	[%rd2], %rs17;
$L__BB0_5:
	setp.lt.u16 	%p8, %rs46, 230;
	@%p8 bra 	$L__BB0_8;
	setp.gt.s16 	%p9, %rs6, 90;
	selp.b16 	%rs56, 0, %rs6, %p9;
	setp.lt.s16 	%p10, %rs56, 65;
	add.s16 	%rs57, %rs56, 26;
	selp.b16 	%rs18, %rs57, %rs56, %p10;
	or.pred  	%p11, %p9, %p10;
	@%p11 bra 	$L__BB0_7;
	bra.uni 	$L__BB0_10;
$L__BB0_7:
	st.local.u8 	[%rd2+1], %rs18;
	bra.uni 	$L__BB0_10;
$L__BB0_8:
	setp.gt.s16 	%p12, %rs6, 122;
	add.s16 	%rs58, %rs1, -28;
	selp.b16 	%rs59, %rs58, %rs6, %p12;
	cvt.s16.s8 	%rs60, %rs59;
	setp.lt.s16 	%p13, %rs60, 97;
	add.s16 	%rs61, %rs59, 26;
	selp.b16 	%rs19, %rs61, %rs59, %p13;
	or.pred  	%p14, %p12, %p13;
	@%p14 bra 	$L__BB0_9;
	bra.uni 	$L__BB0_10;
$L__BB0_9:
	st.local.u8 	[%rd2+1], %rs19;
$L__BB0_10:
	setp.lt.u16 	%p15, %rs46, 230;
	@%p15 bra 	$L__BB0_13;
	setp.gt.s16 	%p16, %rs7, 90;
	add.s16 	%rs63, %rs1, -25;
	selp.b16 	%rs64, 65, %rs7, %p16;
	setp.lt.s16 	%p17, %rs64, 65;
	add.s16 	%rs65, %rs64, 26;
	selp.b16 	%rs20, %rs65, %rs63, %p17;
	or.pred  	%p18, %p16, %p17;
	@%p18 bra 	$L__BB0_12;
	bra.uni 	$L__BB0_15;
$L__BB0_12:
	st.local.u8 	[%rd2+2], %rs20;
	bra.uni 	$L__BB0_15;
$L__BB0_13:
	setp.gt.s16 	%p19, %rs7, 122;
	add.s16 	%rs66, %rs1, -25;
	selp.b16 	%rs67, %rs66, %rs7, %p19;
	cvt.s16.s8 	%rs68, %rs67;
	setp.lt.s16 	%p20, %rs68, 97;
	add.s16 	%rs69, %rs67, 26;
	selp.b16 	%rs21, %rs69, %rs67, %p20;
	or.pred  	%p21, %p19, %p20;
	@%p21 bra 	$L__BB0_14;
	bra.uni 	$L__BB0_15;
$L__BB0_14:
	st.local.u8 	[%rd2+2], %rs21;
$L__BB0_15:
	add.s16 	%rs22, %rs2, -91;
	and.b16  	%rs70, %rs22, 255;
	setp.lt.u16 	%p22, %rs70, 230;
	@%p22 bra 	$L__BB0_18;
	setp.gt.s16 	%p23, %rs8, 90;
	add.s16 	%rs71, %rs2, -23;
	selp.b16 	%rs72, %rs71, %rs8, %p23;
	cvt.s16.s8 	%rs73, %rs72;
	setp.lt.s16 	%p24, %rs73, 65;
	add.s16 	%rs74, %rs72, 26;
	selp.b16 	%rs23, %rs74, %rs72, %p24;
	or.pred  	%p25, %p23, %p24;
	@%p25 bra 	$L__BB0_17;
	bra.uni 	$L__BB0_20;
$L__BB0_17:
	st.local.u8 	[%rd2+3], %rs23;
	bra.uni 	$L__BB0_20;
$L__BB0_18:
	setp.gt.s16 	%p26, %rs8, 122;
	add.s16 	%rs75, %rs2, -23;
	selp.b16 	%rs76, %rs75, %rs8, %p26;
	cvt.s16.s8 	%rs77, %rs76;
	setp.lt.s16 	%p27, %rs77, 97;
	add.s16 	%rs78, %rs76, 26;
	selp.b16 	%rs24, %rs78, %rs76, %p27;
	or.pred  	%p28, %p26, %p27;
	@%p28 bra 	$L__BB0_19;
	bra.uni 	$L__BB0_20;
$L__BB0_19:
	st.local.u8 	[%rd2+3], %rs24;
$L__BB0_20:
	setp.lt.u16 	%p29, %rs70, 230;
	@%p29 bra 	$L__BB0_23;
	setp.gt.s16 	%p30, %rs9, 90;
	selp.b16 	%rs80, 0, %rs9, %p30;
	setp.lt.s16 	%p31, %rs80, 65;
	add.s16 	%rs81, %rs80, 26;
	selp.b16 	%rs25, %rs81, %rs80, %p31;
	or.pred  	%p32, %p30, %p31;
	@%p32 bra 	$L__BB0_22;
	bra.uni 	$L__BB0_25;
$L__BB0_22:
	st.local.u8 	[%rd2+4], %rs25;
	bra.uni 	$L__BB0_25;
$L__BB0_23:
	setp.gt.s16 	%p33, %rs9, 122;
	add.s16 	%rs82, %rs2, -29;
	selp.b16 	%rs83, %rs82, %rs9, %p33;
	cvt.s16.s8 	%rs84, %rs83;
	setp.lt.s16 	%p34, %rs84, 97;
	add.s16 	%rs85, %rs83, 26;
	selp.b16 	%rs26, %rs85, %rs83, %p34;
	or.pred  	%p35, %p33, %p34;
	@%p35 bra 	$L__BB0_24;
	bra.uni 	$L__BB0_25;
$L__BB0_24:
	st.local.u8 	[%rd2+4], %rs26;
$L__BB0_25:
	setp.lt.u16 	%p36, %rs70, 230;
	@%p36 bra 	$L__BB0_28;
	setp.gt.s16 	%p37, %rs10, 90;
	selp.b16 	%rs87, 0, %rs10, %p37;
	setp.lt.s16 	%p38, %rs87, 65;
	add.s16 	%rs88, %rs87, 26;
	selp.b16 	%rs27, %rs88, %rs87, %p38;
	or.pred  	%p39, %p37, %p38;
	@%p39 bra 	$L__BB0_27;
	bra.uni 	$L__BB0_30;
$L__BB0_27:
	st.local.u8 	[%rd2+5], %rs27;
	bra.uni 	$L__BB0_30;
$L__BB0_28:
	setp.gt.s16 	%p40, %rs10, 122;
	add.s16 	%rs89, %rs2, -27;
	selp.b16 	%rs90, %rs89, %rs10, %p40;
	cvt.s16.s8 	%rs91, %rs90;
	setp.lt.s16 	%p41, %rs91, 97;
	add.s16 	%rs92, %rs90, 26;
	selp.b16 	%rs28, %rs92, %rs90, %p41;
	or.pred  	%p42, %p40, %p41;
	@%p42 bra 	$L__BB0_29;
	bra.uni 	$L__BB0_30;
$L__BB0_29:
	st.local.u8 	[%rd2+5], %rs28;
$L__BB0_30:
	setp.gt.s16 	%p43, %rs11, 57;
	add.s16 	%rs93, %rs3, -8;
	selp.b16 	%rs94, %rs93, %rs11, %p43;
	cvt.s16.s8 	%rs95, %rs94;
	setp.lt.s16 	%p44, %rs95, 48;
	add.s16 	%rs96, %rs94, 10;
	selp.b16 	%rs29, %rs96, %rs94, %p44;
	or.pred  	%p45, %p43, %p44;
	not.pred 	%p46, %p45;
	@%p46 bra 	$L__BB0_32;
	st.local.u8 	[%rd2+6], %rs29;
$L__BB0_32:
	setp.gt.s16 	%p47, %rs12, 57;
	add.s16 	%rs97, %rs3, -12;
	selp.b16 	%rs98, %rs97, %rs12, %p47;
	cvt.s16.s8 	%rs99, %rs98;
	setp.lt.s16 	%p48, %rs99, 48;
	add.s16 	%rs100, %rs98, 10;
	selp.b16 	%rs30, %rs100, %rs98, %p48;
	or.pred  	%p49, %p47, %p48;
	not.pred 	%p50, %p49;
	@%p50 bra 	$L__BB0_34;
	st.local.u8 	[%rd2+7], %rs30;
$L__BB0_34:
	setp.gt.s16 	%p51, %rs13, 57;
	add.s16 	%rs101, %rs4, -6;
	selp.b16 	%rs102, %rs101, %rs13, %p51;
	cvt.s16.s8 	%rs103, %rs102;
	setp.lt.s16 	%p52, %rs103, 48;
	add.s16 	%rs104, %rs102, 10;
	selp.b16 	%rs31, %rs104, %rs102, %p52;
	or.pred  	%p53, %p51, %p52;
	not.pred 	%p54, %p53;
	@%p54 bra 	$L__BB0_36;
	st.local.u8 	[%rd2+8], %rs31;
$L__BB0_36:
	setp.gt.s16 	%p55, %rs14, 57;
	add.s16 	%rs105, %rs4, -14;
	selp.b16 	%rs106, %rs105, %rs14, %p55;
	cvt.s16.s8 	%rs107, %rs106;
	setp.lt.s16 	%p56, %rs107, 48;
	add.s16 	%rs108, %rs106, 10;
	selp.b16 	%rs32, %rs108, %rs106, %p56;
	or.pred  	%p57, %p55, %p56;
	not.pred 	%p58, %p57;
	@%p58 bra 	$L__BB0_38;
	st.local.u8 	[%rd2+9], %rs32;
$L__BB0_38:
	cvta.to.global.u64 	%rd3, %rd4;
	mov.b32 	%r9, 0;
$L__BB0_39:
	cvt.u64.u32 	%rd20, %r9;
	add.s64 	%rd21, %rd2, %rd20;
	ld.local.u8 	%rs109, [%rd21];
	add.s64 	%rd22, %rd3, %rd20;
	ld.global.u8 	%rs111, [%rd22];
	setp.eq.s16 	%p59, %rs109, %rs111;
	add.s32 	%r2, %r9, 1;
	setp.lt.u32 	%p60, %r9, 9;
	and.pred  	%p61, %p60, %p59;
	mov.u32 	%r9, %r2;
	@%p61 bra 	$L__BB0_39;
	setp.ne.s16 	%p62, %rs109, %rs111;
	@%p62 bra 	$L__BB0_43;
	ld.global.u8 	%rs115, [%rd1];
	setp.ne.s16 	%p63, %rs115, 0;
	@%p63 bra 	$L__BB0_43;
	cvta.to.global.u64 	%rd23, %rd5;
	atom.global.exch.b32 	%r8, [%rd1], 1;
	st.global.u8 	[%rd23], %rs1;
	st.global.u8 	[%rd23+1], %rs2;
	st.global.u8 	[%rd23+2], %rs3;
	st.global.u8 	[%rd23+3], %rs4;
$L__BB0_43:
	ret;

}


// ===== COMPILED SASS (sm_100) =====

	.target	sm_100

	.elftype	@"ET_EXEC"


//--------------------- .note.nv.tkinfo           --------------------------
	.section	.note.nv.tkinfo,"",@"SHT_NOTE"
	.sectionflags	@"SHF_NOTE_NV_TKINFO"
	.tkinfo
        /*0018*/ 	.word	0x00000002
        /*0030*/ 	.string	""
        /*0030*/ 	.string	"ptxas"
        /*0030*/ 	.string	"Cuda compilation tools, release 13.0, V13.0.88"
        /*0030*/ 	.string	"Build cuda_13.0.r13.0/compiler.36424714_0"
        /*0030*/ 	.string	"-arch sm_100 -m 64 "



//--------------------- .note.nv.cuinfo           --------------------------
	.section	.note.nv.cuinfo,"",@"SHT_NOTE"
	.sectionflags	@"SHF_NOTE_NV_CUINFO"
        /*0018*/ 	.short	0x0002
        /*001a*/ 	.short	0x0064
        /*001c*/ 	.short	0x0082
	.zero		2


//--------------------- .nv.info                  --------------------------
	.section	.nv.info,"",@"SHT_CUDA_INFO"
	.align	4


	//----- nvinfo : EIATTR_REGCOUNT
	.align		4
        /*0000*/ 	.byte	0x04, 0x2f
        /*0002*/ 	.short	(.L_1 - .L_0)
	.align		4
.L_0:
        /*0004*/ 	.word	index@(_Z5crackPKcS0_S0_PcPb)
        /*0008*/ 	.word	0x0000001f


	//----- nvinfo : EIATTR_FRAME_SIZE
	.align		4
.L_1:
        /*000c*/ 	.byte	0x04, 0x11
        /*000e*/ 	.short	(.L_3 - .L_2)
	.align		4
.L_2:
        /*0010*/ 	.word	index@(_Z5crackPKcS0_S0_PcPb)
        /*0014*/ 	.word	0x00000010


	//----- nvinfo : EIATTR_MIN_STACK_SIZE
	.align		4
.L_3:
        /*0018*/ 	.byte	0x04, 0x12
        /*001a*/ 	.short	(.L_5 - .L_4)
	.align		4
.L_4:
        /*001c*/ 	.word	index@(_Z5crackPKcS0_S0_PcPb)
        /*0020*/ 	.word	0x00000010
.L_5:


//--------------------- .nv.compat                --------------------------
	.section	.nv.compat,"",@"SHT_CUDA_COMPAT_INFO"
	.align	4
        /*0000*/ 	.byte	0x02, 0x09, 0x00, 0x00, 0x02, 0x02, 0x01, 0x00, 0x02, 0x05, 0x05, 0x00, 0x03, 0x07, 0x01, 0x01
        /*0010*/ 	.byte	0x02, 0x03, 0x00, 0x00, 0x02, 0x06, 0x01, 0x00, 0x04, 0x0b, 0x08, 0x00, 0x09, 0x00, 0x00, 0x00
        /*0020*/ 	.byte	0x00, 0x00, 0x00, 0x00


//--------------------- .nv.info._Z5crackPKcS0_S0_PcPb --------------------------
	.section	.nv.info._Z5crackPKcS0_S0_PcPb,"",@"SHT_CUDA_INFO"
	.sectionflags	@""
	.align	4


	//----- nvinfo : EIATTR_CUDA_API_VERSION
	.align		4
        /*0000*/ 	.byte	0x04, 0x37
        /*0002*/ 	.short	(.L_7 - .L_6)
.L_6:
        /*0004*/ 	.word	0x00000082


	//----- nvinfo : EIATTR_KPARAM_INFO
	.align		4
.L_7:
        /*0008*/ 	.byte	0x04, 0x17
        /*000a*/ 	.short	(.L_9 - .L_8)
.L_8:
        /*000c*/ 	.word	0x00000000
        /*0010*/ 	.short	0x0004
        /*0012*/ 	.short	0x0020
        /*0014*/ 	.byte	0x00, 0xf5, 0x21, 0x00


	//----- nvinfo : EIATTR_KPARAM_INFO
	.align		4
.L_9:
        /*0018*/ 	.byte	0x04, 0x17
        /*001a*/ 	.short	(.L_11 - .L_10)
.L_10:
        /*001c*/ 	.word	0x00000000
        /*0020*/ 	.short	0x0003
        /*0022*/ 	.short	0x0018
        /*0024*/ 	.byte	0x00, 0xf5, 0x21, 0x00


	//----- nvinfo : EIATTR_KPARAM_INFO
	.align		4
.L_11:
        /*0028*/ 	.byte	0x04, 0x17
        /*002a*/ 	.short	(.L_13 - .L_12)
.L_12:
        /*002c*/ 	.word	0x00000000
        /*0030*/ 	.short	0x0002
        /*0032*/ 	.short	0x0010
        /*0034*/ 	.byte	0x00, 0xf5, 0x21, 0x00


	//----- nvinfo : EIATTR_KPARAM_INFO
	.align		4
.L_13:
        /*0038*/ 	.byte	0x04, 0x17
        /*003a*/ 	.short	(.L_15 - .L_14)
.L_14:
        /*003c*/ 	.word	0x00000000
        /*0040*/ 	.short	0x0001
        /*0042*/ 	.short	0x0008
        /*0044*/ 	.byte	0x00, 0xf5, 0x21, 0x00


	//----- nvinfo : EIATTR_KPARAM_INFO
	.align		4
.L_15:
        /*0048*/ 	.byte	0x04, 0x17
        /*004a*/ 	.short	(.L_17 - .L_16)
.L_16:
        /*004c*/ 	.word	0x00000000
        /*0050*/ 	.short	0x0000
        /*0052*/ 	.short	0x0000
        /*0054*/ 	.byte	0x00, 0xf5, 0x21, 0x00


	//----- nvinfo : EIATTR_SPARSE_MMA_MASK
	.align		4
.L_17:
        /*0058*/ 	.byte	0x03, 0x50
        /*005a*/ 	.short	0x0000


	//----- nvinfo : EIATTR_MAXREG_COUNT
	.align		4
        /*005c*/ 	.byte	0x03, 0x1b
        /*005e*/ 	.short	0x00ff


	//----- nvinfo : EIATTR_MERCURY_ISA_VERSION
	.align		4
        /*0060*/ 	.byte	0x03, 0x5f
        /*0062*/ 	.short	0x0101


	//----- nvinfo : EIATTR_VRC_CTA_INIT_COUNT
	.align		4
        /*0064*/ 	.byte	0x02, 0x4a
	.zero		1
	.zero		1


	//----- nvinfo : EIATTR_EXIT_INSTR_OFFSETS
	.align		4
        /*0068*/ 	.byte	0x04, 0x1c
        /*006a*/ 	.short	(.L_19 - .L_18)


	//   ....[0]....
.L_18:
        /*006c*/ 	.word	0x00000ea0


	//   ....[1]....
        /*0070*/ 	.word	0x00000ee0


	//   ....[2]....
        /*0074*/ 	.word	0x00000f60


	//----- nvinfo : EIATTR_CRS_STACK_SIZE
	.align		4
.L_19:
        /*0078*/ 	.byte	0x04, 0x1e
        /*007a*/ 	.short	(.L_21 - .L_20)
.L_20:
        /*007c*/ 	.word	0x00000000


	//----- nvinfo : EIATTR_CBANK_PARAM_SIZE
	.align		4
.L_21:
        /*0080*/ 	.byte	0x03, 0x19
        /*0082*/ 	.short	0x0028


	//----- nvinfo : EIATTR_PARAM_CBANK
	.align		4
        /*0084*/ 	.byte	0x04, 0x0a
        /*0086*/ 	.short	(.L_23 - .L_22)
	.align		4
.L_22:
        /*0088*/ 	.word	index@(.nv.constant0._Z5crackPKcS0_S0_PcPb)
        /*008c*/ 	.short	0x0380
        /*008e*/ 	.short	0x0028


	//----- nvinfo : EIATTR_SW_WAR
	.align		4
.L_23:
        /*0090*/ 	.byte	0x04, 0x36
        /*0092*/ 	.short	(.L_25 - .L_24)
.L_24:
        /*0094*/ 	.word	0x00000008
.L_25:


//--------------------- .nv.callgraph             --------------------------
	.section	.nv.callgraph,"",@"SHT_CUDA_CALLGRAPH"
	.align	4
	.sectionentsize	8
	.align		4
        /*0000*/ 	.word	0x00000000
	.align		4
        /*0004*/ 	.word	0xffffffff
	.align		4
        /*0008*/ 	.word	0x00000000
	.align		4
        /*000c*/ 	.word	0xfffffffe
	.align		4
        /*0010*/ 	.word	0x00000000
	.align		4
        /*0014*/ 	.word	0xfffffffd
	.align		4
        /*0018*/ 	.word	0x00000000
	.align		4
        /*001c*/ 	.word	0xfffffffc


//--------------------- .text._Z5crackPKcS0_S0_PcPb --------------------------
	.section	.text._Z5crackPKcS0_S0_PcPb,"ax",@progbits
	.align	128
        .global         _Z5crackPKcS0_S0_PcPb
        .type           _Z5crackPKcS0_S0_PcPb,@function
        .size           _Z5crackPKcS0_S0_PcPb,(.L_x_15 - _Z5crackPKcS0_S0_PcPb)
        .other          _Z5crackPKcS0_S0_PcPb,@"STO_CUDA_ENTRY STV_DEFAULT"
_Z5crackPKcS0_S0_PcPb:
.text._Z5crackPKcS0_S0_PcPb:
[----:B------:R-:W0:Y:S08]  /*0000*/  LDC R1, c[0x0][0x37c] ;  /* 0x0000df00ff017b82 */ /* 0x000e300000000800 */
[----:B------:R-:W1:Y:S01]  /*0010*/  S2UR UR4, SR_CTAID.X ;  /* 0x00000000000479c3 */ /* 0x000e620000002500 */
[----:B------:R-:W2:Y:S01]  /*0020*/  S2R R6, SR_TID.X ;  /* 0x0000000000067919 */ /* 0x000ea20000002100 */
[----:B------:R-:W1:Y:S01]  /*0030*/  LDCU.128 UR8, c[0x0][0x380] ;  /* 0x00007000ff0877ac */ /* 0x000e620008000c00 */
[----:B0-----:R-:W-:Y:S01]  /*0040*/  VIADD R1, R1, 0xfffffff0 ;  /* 0xfffffff001017836 */ /* 0x001fe20000000000 */
[----:B------:R-:W0:Y:S01]  /*0050*/  S2R R8, SR_TID.Y ;  /* 0x0000000000087919 */ /* 0x000e220000002200 */
[----:B------:R-:W3:Y:S03]  /*0060*/  LDCU.64 UR6, c[0x0][0x358] ;  /* 0x00006b00ff0677ac */ /* 0x000ee60008000a00 */
[----:B------:R-:W4:Y:S01]  /*0070*/  S2UR UR5, SR_CTAID.Y ;  /* 0x00000000000579c3 */ /* 0x000f220000002600 */
[----:B-1----:R-:W-:-:S04]  /*0080*/  UIADD3 UR4, UP0, UPT, UR4, UR8, URZ ;  /* 0x0000000804047290 */ /* 0x002fc8000ff1e0ff */
[----:B------:R-:W-:Y:S02]  /*0090*/  UIADD3.X UR12, UPT, UPT, URZ, UR9, URZ, UP0, !UPT ;  /* 0x00000009ff0c7290 */ /* 0x000fe400087fe4ff */
[----:B------:R-:W-:Y:S01]  /*00a0*/  IMAD.U32 R2, RZ, RZ, UR4 ;  /* 0x00000004ff027e24 */ /* 0x000fe2000f8e00ff */
[----:B----4-:R-:W-:Y:S01]  /*00b0*/  UIADD3 UR5, UP0, UPT, UR5, UR8, URZ ;  /* 0x0000000805057290 */ /* 0x010fe2000ff1e0ff */
[----:B--2---:R-:W-:Y:S02]  /*00c0*/  IADD3 R6, P0, PT, R6, UR10, RZ ;  /* 0x0000000a06067c10 */ /* 0x004fe4000ff1e0ff */
[----:B------:R-:W-:Y:S01]  /*00d0*/  IMAD.U32 R3, RZ, RZ, UR12 ;  /* 0x0000000cff037e24 */ /* 0x000fe2000f8e00ff */
[----:B------:R-:W-:Y:S01]  /*00e0*/  UIADD3.X UR4, UPT, UPT, URZ, UR9, URZ, UP0, !UPT ;  /* 0x00000009ff047290 */ /* 0x000fe200087fe4ff */
[----:B0-----:R-:W-:Y:S01]  /*00f0*/  IADD3 R8, P1, PT, R8, UR10, RZ ;  /* 0x0000000a08087c10 */ /* 0x001fe2000ff3e0ff */
[----:B------:R-:W-:Y:S02]  /*0100*/  IMAD.X R7, RZ, RZ, UR11, P0 ;  /* 0x0000000bff077e24 */ /* 0x000fe400080e06ff */
[----:B---3--:R-:W2:Y:S01]  /*0110*/  LDG.E.U8 R19, desc[UR6][R2.64] ;  /* 0x0000000602137981 */ /* 0x008ea2000c1e1100 */
[----:B------:R-:W-:-:S02]  /*0120*/  IMAD.U32 R4, RZ, RZ, UR5 ;  /* 0x00000005ff047e24 */ /* 0x000fc4000f8e00ff */
[----:B------:R-:W-:Y:S01]  /*0130*/  IMAD.X R9, RZ, RZ, UR11, P1 ;  /* 0x0000000bff097e24 */ /* 0x000fe200088e06ff */
[----:B------:R-:W3:Y:S01]  /*0140*/  LDG.E.U8 R17, desc[UR6][R6.64] ;  /* 0x0000000606117981 */ /* 0x000ee2000c1e1100 */
[----:B------:R-:W-:-:S03]  /*0150*/  IMAD.U32 R5, RZ, RZ, UR4 ;  /* 0x00000004ff057e24 */ /* 0x000fc6000f8e00ff */
[----:B------:R-:W4:Y:S04]  /*0160*/  LDG.E.U8 R15, desc[UR6][R8.64] ;  /* 0x00000006080f7981 */ /* 0x000f28000c1e1100 */
[----:B------:R-:W5:Y:S04]  /*0170*/  LDG.E.U8 R13, desc[UR6][R4.64] ;  /* 0x00000006040d7981 */ /* 0x000f68000c1e1100 */
[----:B------:R0:W-:Y:S01]  /*0180*/  STL.U8 [R1+0xa], RZ ;  /* 0x00000aff01007387 */ /* 0x0001e20000100000 */
[C---:B--2---:R-:W-:Y:S02]  /*0190*/  VIADD R26, R19.reuse, 0x2 ;  /* 0x00000002131a7836 */ /* 0x044fe40000000000 */
[----:B------:R-:W-:-:S02]  /*01a0*/  VIADD R24, R19, 0xfffffffe ;  /* 0xfffffffe13187836 */ /* 0x000fc40000000000 */
[C---:B---3--:R-:W-:Y:S01]  /*01b0*/  VIADD R22, R17.reuse, 0x2 ;  /* 0x0000000211167836 */ /* 0x048fe20000000000 */
[----:B------:R0:W-:Y:S01]  /*01c0*/  STL.U8 [R1], R26 ;  /* 0x0000001a01007387 */ /* 0x0001e20000100000 */
[----:B------:R-:W-:Y:S01]  /*01d0*/  VIADD R20, R17, 0xfffffffe ;  /* 0xfffffffe11147836 */ /* 0x000fe20000000000 */
[----:B------:R-:W-:Y:S01]  /*01e0*/  PRMT R11, R26, 0x8880, RZ ;  /* 0x000088801a0b7816 */ /* 0x000fe200000000ff */
[C---:B----4-:R-:W-:Y:S01]  /*01f0*/  VIADD R18, R15.reuse, 0x4 ;  /* 0x000000040f127836 */ /* 0x050fe20000000000 */
[----:B------:R0:W-:Y:S01]  /*0200*/  STL.U8 [R1+0x6], R22 ;  /* 0x0000061601007387 */ /* 0x0001e20000100000 */
[----:B------:R-:W-:Y:S01]  /*0210*/  VIADD R16, R15, 0xfffffffc ;  /* 0xfffffffc0f107836 */ /* 0x000fe20000000000 */
[----:B------:R-:W-:Y:S01]  /*0220*/  PRMT R6, R22, 0x8880, RZ ;  /* 0x0000888016067816 */ /* 0x000fe200000000ff */
[----:B------:R-:W-:Y:S01]  /*0230*/  VIADD R14, R19, 0x1 ;  /* 0x00000001130e7836 */ /* 0x000fe20000000000 */
[----:B------:R0:W-:Y:S01]  /*0240*/  STL.U8 [R1+0x7], R20 ;  /* 0x0000071401007387 */ /* 0x0001e20000100000 */
[C---:B-----5:R-:W-:Y:S01]  /*0250*/  VIADD R12, R13.reuse, 0x3 ;  /* 0x000000030d0c7836 */ /* 0x060fe20000000000 */
[----:B------:R-:W-:Y:S01]  /*0260*/  PRMT R4, R20, 0x8880, RZ ;  /* 0x0000888014047816 */ /* 0x000fe200000000ff */
[C---:B------:R-:W-:Y:S01]  /*0270*/  VIADD R10, R13.reuse, 0xfffffffd ;  /* 0xfffffffd0d0a7836 */ /* 0x040fe20000000000 */
[----:B------:R0:W-:Y:S01]  /*0280*/  STL.U8 [R1+0x8], R18 ;  /* 0x0000081201007387 */ /* 0x0001e20000100000 */
[----:B------:R-:W-:Y:S01]  /*0290*/  VIADD R8, R13, 0xffffffff ;  /* 0xffffffff0d087836 */ /* 0x000fe20000000000 */
[----:B------:R-:W-:Y:S01]  /*02a0*/  PRMT R2, R18, 0x8880, RZ ;  /* 0x0000888012027816 */ /* 0x000fe200000000ff */
[----:B------:R-:W-:Y:S01]  /*02b0*/  VIADD R0, R19, 0xffffffa5 ;  /* 0xffffffa513007836 */ /* 0x000fe20000000000 */
[----:B------:R0:W-:Y:S01]  /*02c0*/  STL.U8 [R1+0x9], R16 ;  /* 0x0000091001007387 */ /* 0x0001e20000100000 */
[----:B------:R-:W-:-:S02]  /*02d0*/  PRMT R28, R24, 0x8880, RZ ;  /* 0x00008880181c7816 */ /* 0x000fc400000000ff */
[----:B------:R-:W-:Y:S01]  /*02e0*/  PRMT R9, R14, 0x8880, RZ ;  /* 0x000088800e097816 */ /* 0x000fe200000000ff */
[----:B------:R0:W-:Y:S01]  /*02f0*/  STL.U8 [R1+0x1], R24 ;  /* 0x0000011801007387 */ /* 0x0001e20000100000 */
[----:B------:R-:W-:Y:S02]  /*0300*/  LOP3.LUT R0, R0, 0xff, RZ, 0xc0, !PT ;  /* 0x000000ff00007812 */ /* 0x000fe400078ec0ff */
[----:B------:R-:W-:Y:S01]  /*0310*/  PRMT R7, R12, 0x8880, RZ ;  /* 0x000088800c077816 */ /* 0x000fe200000000ff */
[----:B------:R0:W-:Y:S01]  /*0320*/  STL.U8 [R1+0x2], R14 ;  /* 0x0000020e01007387 */ /* 0x0001e20000100000 */
[----:B------:R-:W-:Y:S02]  /*0330*/  ISETP.GE.U32.AND P0, PT, R0, 0xe6, PT ;  /* 0x000000e60000780c */ /* 0x000fe40003f06070 */
[----:B------:R-:W-:Y:S01]  /*0340*/  PRMT R0, R16, 0x8880, RZ ;  /* 0x0000888010007816 */ /* 0x000fe200000000ff */
[----:B------:R0:W-:Y:S01]  /*0350*/  STL.U8 [R1+0x3], R12 ;  /* 0x0000030c01007387 */ /* 0x0001e20000100000 */
[----:B------:R-:W-:-:S02]  /*0360*/  PRMT R5, R10, 0x8880, RZ ;  /* 0x000088800a057816 */ /* 0x000fc400000000ff */
[----:B------:R-:W-:Y:S01]  /*0370*/  PRMT R3, R8, 0x8880, RZ ;  /* 0x0000888008037816 */ /* 0x000fe200000000ff */
[----:B------:R0:W-:Y:S01]  /*0380*/  STL.U8 [R1+0x4], R10 ;  /* 0x0000040a01007387 */ /* 0x0001e20000100000 */
[----:B------:R-:W-:Y:S02]  /*0390*/  PRMT R6, R6, 0x7710, RZ ;  /* 0x0000771006067816 */ /* 0x000fe400000000ff */
[----:B------:R-:W-:Y:S01]  /*03a0*/  PRMT R4, R4, 0x7710, RZ ;  /* 0x0000771004047816 */ /* 0x000fe200000000ff */
[----:B------:R0:W-:Y:S01]  /*03b0*/  STL.U8 [R1+0x5], R8 ;  /* 0x0000050801007387 */ /* 0x0001e20000100000 */
[----:B------:R-:W-:Y:S02]  /*03c0*/  PRMT R2, R2, 0x7710, RZ ;  /* 0x0000771002027816 */ /* 0x000fe400000000ff */
[----:B------:R-:W-:Y:S02]  /*03d0*/  PRMT R0, R0, 0x7710, RZ ;  /* 0x0000771000007816 */ /* 0x000fe400000000ff */
[----:B------:R-:W-:-:S02]  /*03e0*/  PRMT R11, R11, 0x7710, RZ ;  /* 0x000077100b0b7816 */ /* 0x000fc400000000ff */
[----:B------:R-:W-:Y:S02]  /*03f0*/  PRMT R28, R28, 0x7710, RZ ;  /* 0x000077101c1c7816 */ /* 0x000fe400000000ff */
[----:B------:R-:W-:Y:S02]  /*0400*/  PRMT R9, R9, 0x7710, RZ ;  /* 0x0000771009097816 */ /* 0x000fe400000000ff */
[----:B------:R-:W-:Y:S02]  /*0410*/  PRMT R7, R7, 0x7710, RZ ;  /* 0x0000771007077816 */ /* 0x000fe400000000ff */
[----:B------:R-:W-:Y:S02]  /*0420*/  PRMT R5, R5, 0x7710, RZ ;  /* 0x0000771005057816 */ /* 0x000fe400000000ff */
[----:B------:R-:W-:Y:S01]  /*0430*/  PRMT R3, R3, 0x7710, RZ ;  /* 0x0000771003037816 */ /* 0x000fe200000000ff */
[----:B0-----:R-:W-:Y:S06]  /*0440*/  @!P0 BRA `(.L_x_0) ;  /* 0x00000000002c8947 */ /* 0x001fec0003800000 */
[----:B------:R-:W-:Y:S01]  /*0450*/  PRMT R21, R26, 0x8880, RZ ;  /* 0x000088801a157816 */ /* 0x000fe200000000ff */
[----:B------:R-:W-:-:S03]  /*0460*/  VIADD R26, R19, 0xffffffe8 ;  /* 0xffffffe8131a7836 */ /* 0x000fc60000000000 */
[----:B------:R-:W-:-:S04]  /*0470*/  ISETP.GT.AND P1, PT, R21, 0x5a, PT ;  /* 0x0000005a1500780c */ /* 0x000fc80003f24270 */
[----:B------:R-:W-:-:S04]  /*0480*/  SEL R26, R26, R11, P1 ;  /* 0x0000000b1a1a7207 */ /* 0x000fc80000800000 */
[----:B------:R-:W-:-:S04]  /*0490*/  PRMT R11, R26, 0x8880, RZ ;  /* 0x000088801a0b7816 */ /* 0x000fc800000000ff */
[----:B------:R-:W-:-:S04]  /*04a0*/  ISETP.GE.AND P2, PT, R11, 0x41, PT ;  /* 0x000000410b00780c */ /* 0x000fc80003f46270 */
[----:B------:R-:W-:-:S09]  /*04b0*/  ISETP.GT.OR P1, PT, R21, 0x5a, !P2 ;  /* 0x0000005a1500780c */ /* 0x000fd20005724670 */
[----:B------:R-:W-:-:S04]  /*04c0*/  @!P2 VIADD R26, R26, 0x1a ;  /* 0x0000001a1a1aa836 */ /* 0x000fc80000000000 */
[----:B------:R-:W-:Y:S05]  /*04d0*/  @!P1 BRA `(.L_x_1) ;  /* 0x0000000000289947 */ /* 0x000fea0003800000 */
[----:B------:R1:W-:Y:S01]  /*04e0*/  STL.U8 [R1], R26 ;  /* 0x0000001a01007387 */ /* 0x0003e20000100000 */
[----:B------:R-:W-:Y:S05]  /*04f0*/  BRA `(.L_x_1) ;  /* 0x0000000000207947 */ /* 0x000fea0003800000 */
.L_x_0:
[----:B------:R-:W-:-:S04]  /*0500*/  PRMT R23, R26, 0x8880, RZ ;  /* 0x000088801a177816 */ /* 0x000fc800000000ff */
[----:B------:R-:W-:-:S13]  /*0510*/  ISETP.GT.AND P1, PT, R23, 0x7a, PT ;  /* 0x0000007a1700780c */ /* 0x000fda0003f24270 */
[----:B------:R-:W-:-:S05]  /*0520*/  @P1 VIADD R11, R19, 0xffffffe8 ;  /* 0xffffffe8130b1836 */ /* 0x000fca0000000000 */
[----:B------:R-:W-:-:S04]  /*0530*/  PRMT R21, R11, 0x8880, RZ ;  /* 0x000088800b157816 */ /* 0x000fc800000000ff */
[----:B------:R-:W-:-:S04]  /*0540*/  ISETP.GE.AND P2, PT, R21, 0x61, PT ;  /* 0x000000611500780c */ /* 0x000fc80003f46270 */
[----:B------:R-:W-:-:S09]  /*0550*/  ISETP.GT.OR P1, PT, R23, 0x7a, !P2 ;  /* 0x0000007a1700780c */ /* 0x000fd20005724670 */
[----:B------:R-:W-:-:S05]  /*0560*/  @!P2 VIADD R11, R11, 0x1a ;  /* 0x0000001a0b0ba836 */ /* 0x000fca0000000000 */
[----:B------:R0:W-:Y:S02]  /*0570*/  @P1 STL.U8 [R1], R11 ;  /* 0x0000000b01001387 */ /* 0x0001e40000100000 */
.L_x_1:
[----:B------:R-:W-:Y:S05]  /*0580*/  @!P0 BRA `(.L_x_2) ;  /* 0x0000000000288947 */ /* 0x000fea0003800000 */
[----:B0-----:R-:W-:-:S04]  /*0590*/  PRMT R11, R24, 0x8880, RZ ;  /* 0x00008880180b7816 */ /* 0x001fc800000000ff */
[----:B------:R-:W-:-:S04]  /*05a0*/  ISETP.GT.AND P1, PT, R11, 0x5a, PT ;  /* 0x0000005a0b00780c */ /* 0x000fc80003f24270 */
[----:B------:R-:W-:-:S04]  /*05b0*/  SEL R28, R28, RZ, !P1 ;  /* 0x000000ff1c1c7207 */ /* 0x000fc80004800000 */
[----:B------:R-:W-:-:S04]  /*05c0*/  PRMT R21, R28, 0x9910, RZ ;  /* 0x000099101c157816 */ /* 0x000fc800000000ff */
[----:B------:R-:W-:-:S04]  /*05d0*/  ISETP.GE.AND P2, PT, R21, 0x41, PT ;  /* 0x000000411500780c */ /* 0x000fc80003f46270 */
[----:B------:R-:W-:-:S09]  /*05e0*/  ISETP.GT.OR P1, PT, R11, 0x5a, !P2 ;  /* 0x0000005a0b00780c */ /* 0x000fd20005724670 */
[----:B------:R-:W-:-:S04]  /*05f0*/  @!P2 VIADD R28, R28, 0x1a ;  /* 0x0000001a1c1ca836 */ /* 0x000fc80000000000 */
[----:B------:R-:W-:Y:S05]  /*0600*/  @!P1 BRA `(.L_x_3) ;  /* 0x0000000000289947 */ /* 0x000fea0003800000 */
[----:B------:R2:W-:Y:S01]  /*0610*/  STL.U8 [R1+0x1], R28 ;  /* 0x0000011c01007387 */ /* 0x0005e20000100000 */
[----:B------:R-:W-:Y:S05]  /*0620*/  BRA `(.L_x_3) ;  /* 0x0000000000207947 */ /* 0x000fea0003800000 */
.L_x_2:
[----:B------:R-:W-:-:S04]  /*0630*/  PRMT R21, R24, 0x8880, RZ ;  /* 0x0000888018157816 */ /* 0x000fc800000000ff */
[----:B------:R-:W-:-:S13]  /*0640*/  ISETP.GT.AND P1, PT, R21, 0x7a, PT ;  /* 0x0000007a1500780c */ /* 0x000fda0003f24270 */
[----:B------:R-:W-:-:S05]  /*0650*/  @P1 VIADD R28, R19, 0xffffffe4 ;  /* 0xffffffe4131c1836 */ /* 0x000fca0000000000 */
[----:B0-----:R-:W-:-:S04]  /*0660*/  PRMT R11, R28, 0x8880, RZ ;  /* 0x000088801c0b7816 */ /* 0x001fc800000000ff */
[----:B------:R-:W-:-:S04]  /*0670*/  ISETP.GE.AND P2, PT, R11, 0x61, PT ;  /* 0x000000610b00780c */ /* 0x000fc80003f46270 */
[----:B------:R-:W-:-:S09]  /*0680*/  ISETP.GT.OR P1, PT, R21, 0x7a, !P2 ;  /* 0x0000007a1500780c */ /* 0x000fd20005724670 */
[----:B------:R-:W-:-:S05]  /*0690*/  @!P2 VIADD R28, R28, 0x1a ;  /* 0x0000001a1c1ca836 */ /* 0x000fca0000000000 */
[----:B------:R0:W-:Y:S02]  /*06a0*/  @P1 STL.U8 [R1+0x1], R28 ;  /* 0x0000011c01001387 */ /* 0x0001e40000100000 */
.L_x_3:
[----:B------:R-:W-:Y:S05]  /*06b0*/  @!P0 BRA `(.L_x_4) ;  /* 0x00000000002c8947 */ /* 0x000fea0003800000 */
[----:B------:R-:W-:-:S04]  /*06c0*/  PRMT R11, R14, 0x8880, RZ ;  /* 0x000088800e0b7816 */ /* 0x000fc800000000ff */
[----:B------:R-:W-:-:S04]  /*06d0*/  ISETP.GT.AND P0, PT, R11, 0x5a, PT ;  /* 0x0000005a0b00780c */ /* 0x000fc80003f04270 */
[----:B------:R-:W-:-:S04]  /*06e0*/  SEL R9, R9, 0x41, !P0 ;  /* 0x0000004109097807 */ /* 0x000fc80004000000 */
[----:B------:R-:W-:-:S04]  /*06f0*/  PRMT R14, R9, 0x9910, RZ ;  /* 0x00009910090e7816 */ /* 0x000fc800000000ff */
[----:B------:R-:W-:Y:S01]  /*0700*/  ISETP.GE.AND P1, PT, R14, 0x41, PT ;  /* 0x000000410e00780c */ /* 0x000fe20003f26270 */
[----:B------:R-:W-:-:S03]  /*0710*/  VIADD R14, R19, 0xffffffe7 ;  /* 0xffffffe7130e7836 */ /* 0x000fc60000000000 */
[----:B------:R-:W-:-:S09]  /*0720*/  ISETP.GT.OR P0, PT, R11, 0x5a, !P1 ;  /* 0x0000005a0b00780c */ /* 0x000fd20004f04670 */
[----:B------:R-:W-:-:S04]  /*0730*/  @!P1 VIADD R14, R9, 0x1a ;  /* 0x0000001a090e9836 */ /* 0x000fc80000000000 */
[----:B------:R-:W-:Y:S05]  /*0740*/  @!P0 BRA `(.L_x_5) ;  /* 0x0000000000288947 */ /* 0x000fea0003800000 */
[----:B------:R4:W-:Y:S01]  /*0750*/  STL.U8 [R1+0x2], R14 ;  /* 0x0000020e01007387 */ /* 0x0009e20000100000 */
[----:B------:R-:W-:Y:S05]  /*0760*/  BRA `(.L_x_5) ;  /* 0x0000000000207947 */ /* 0x000fea0003800000 */
.L_x_4:
[----:B------:R-:W-:-:S04]  /*0770*/  PRMT R14, R14, 0x8880, RZ ;  /* 0x000088800e0e7816 */ /* 0x000fc800000000ff */
[----:B------:R-:W-:-:S13]  /*0780*/  ISETP.GT.AND P0, PT, R14, 0x7a, PT ;  /* 0x0000007a0e00780c */ /* 0x000fda0003f04270 */
[----:B------:R-:W-:-:S05]  /*0790*/  @P0 VIADD R9, R19, 0xffffffe7 ;  /* 0xffffffe713090836 */ /* 0x000fca0000000000 */
[----:B------:R-:W-:-:S04]  /*07a0*/  PRMT R11, R9, 0x8880, RZ ;  /* 0x00008880090b7816 */ /* 0x000fc800000000ff */
[----:B------:R-:W-:-:S04]  /*07b0*/  ISETP.GE.AND P1, PT, R11, 0x61, PT ;  /* 0x000000610b00780c */ /* 0x000fc80003f26270 */
[----:B------:R-:W-:-:S09]  /*07c0*/  ISETP.GT.OR P0, PT, R14, 0x7a, !P1 ;  /* 0x0000007a0e00780c */ /* 0x000fd20004f04670 */
[----:B------:R-:W-:-:S05]  /*07d0*/  @!P1 VIADD R9, R9, 0x1a ;  /* 0x0000001a09099836 */ /* 0x000fca0000000000 */
[----:B------:R3:W-:Y:S02]  /*07e0*/  @P0 STL.U8 [R1+0x2], R9 ;  /* 0x0000020901000387 */ /* 0x0007e40000100000 */
.L_x_5:
[----:B---3--:R-:W-:-:S05]  /*07f0*/  VIADD R9, R13, 0xffffffa5 ;  /* 0xffffffa50d097836 */ /* 0x008fca0000000000 */
[----:B------:R-:W-:-:S04]  /*0800*/  LOP3.LUT R9, R9, 0xff, RZ, 0xc0, !PT ;  /* 0x000000ff09097812 */ /* 0x000fc800078ec0ff */
[----:B------:R-:W-:-:S13]  /*0810*/  ISETP.GE.U32.AND P0, PT, R9, 0xe6, PT ;  /* 0x000000e60900780c */ /* 0x000fda0003f06070 */
[----:B------:R-:W-:Y:S05]  /*0820*/  @!P0 BRA `(.L_x_6) ;  /* 0x00000000002c8947 */ /* 0x000fea0003800000 */
        /* <DEDUP_REMOVED lines=9> */
[----:B------:R3:W-:Y:S01]  /*08c0*/  STL.U8 [R1+0x3], R12 ;  /* 0x0000030c01007387 */ /* 0x0007e20000100000 */
[----:B------:R-:W-:Y:S05]  /*08d0*/  BRA `(.L_x_7) ;  /* 0x0000000000207947 */ /* 0x000fea0003800000 */
.L_x_6:
        /* <DEDUP_REMOVED lines=8> */
.L_x_7:
[----:B------:R-:W-:Y:S05]  /*0960*/  @!P0 BRA `(.L_x_8) ;  /* 0x0000000000288947 */ /* 0x000fea0003800000 */
[----:B---3--:R-:W-:-:S04]  /*0970*/  PRMT R7, R10, 0x8880, RZ ;  /* 0x000088800a077816 */ /* 0x008fc800000000ff */
        /* <DEDUP_REMOVED lines=9> */
.L_x_8:
[----:B------:R-:W-:-:S04]  /*0a10*/  PRMT R9, R10, 0x8880, RZ ;  /* 0x000088800a097816 */ /* 0x000fc800000000ff */
[----:B------:R-:W-:-:S13]  /*0a20*/  ISETP.GT.AND P1, PT, R9, 0x7a, PT ;  /* 0x0000007a0900780c */ /* 0x000fda0003f24270 */
[----:B------:R-:W-:-:S05]  /*0a30*/  @P1 VIADD R5, R13, 0xffffffe3 ;  /* 0xffffffe30d051836 */ /* 0x000fca0000000000 */
[----:B---3--:R-:W-:-:S04]  /*0a40*/  PRMT R7, R5, 0x8880, RZ ;  /* 0x0000888005077816 */ /* 0x008fc800000000ff */
[----:B------:R-:W-:-:S04]  /*0a50*/  ISETP.GE.AND P2, PT, R7, 0x61, PT ;  /* 0x000000610700780c */ /* 0x000fc80003f46270 */
[----:B------:R-:W-:-:S09]  /*0a60*/  ISETP.GT.OR P1, PT, R9, 0x7a, !P2 ;  /* 0x0000007a0900780c */ /* 0x000fd20005724670 */
[----:B------:R-:W-:-:S05]  /*0a70*/  @!P2 VIADD R5, R5, 0x1a ;  /* 0x0000001a0505a836 */ /* 0x000fca0000000000 */
[----:B------:R3:W-:Y:S02]  /*0a80*/  @P1 STL.U8 [R1+0x4], R5 ;  /* 0x0000040501001387 */ /* 0x0007e40000100000 */
.L_x_9:
        /* <DEDUP_REMOVED lines=11> */
.L_x_10:
        /* <DEDUP_REMOVED lines=8> */
.L_x_11:
[----:B---3--:R-:W-:Y:S01]  /*0bc0*/  PRMT R3, R22, 0x8880, RZ ;  /* 0x0000888016037816 */ /* 0x008fe200000000ff */
[----:B------:R-:W-:Y:S01]  /*0bd0*/  BSSY.RECONVERGENT B0, `(.L_x_12) ;  /* 0x000002b000007945 */ /* 0x000fe20003800200 */
[----:B------:R-:W-:Y:S01]  /*0be0*/  PRMT R7, R20, 0x8880, RZ ;  /* 0x0000888014077816 */ /* 0x000fe200000000ff */
[----:B------:R-:W3:Y:S01]  /*0bf0*/  LDCU.64 UR4, c[0x0][0x390] ;  /* 0x00007200ff0477ac */ /* 0x000ee20008000a00 */
[----:B------:R-:W-:Y:S02]  /*0c00*/  ISETP.GT.AND P0, PT, R3, 0x39, PT ;  /* 0x000000390300780c */ /* 0x000fe40003f04270 */
[----:B------:R-:W-:Y:S02]  /*0c10*/  PRMT R8, R18, 0x8880, RZ ;  /* 0x0000888012087816 */ /* 0x000fe400000000ff */
[----:B------:R-:W-:Y:S02]  /*0c20*/  PRMT R10, R16, 0x8880, RZ ;  /* 0x00008880100a7816 */ /* 0x000fe400000000ff */
[----:B------:R-:W-:-:S02]  /*0c30*/  ISETP.GT.AND P1, PT, R7, 0x39, PT ;  /* 0x000000390700780c */ /* 0x000fc40003f24270 */
[----:B------:R-:W-:Y:S02]  /*0c40*/  ISETP.GT.AND P2, PT, R8, 0x39, PT ;  /* 0x000000390800780c */ /* 0x000fe40003f44270 */
[----:B------:R-:W-:-:S03]  /*0c50*/  ISETP.GT.AND P3, PT, R10, 0x39, PT ;  /* 0x000000390a00780c */ /* 0x000fc60003f64270 */
[----:B------:R-:W-:-:S05]  /*0c60*/  @P0 VIADD R6, R17, 0xfffffff8 ;  /* 0xfffffff811060836 */ /* 0x000fca0000000000 */
[----:B------:R-:W-:Y:S01]  /*0c70*/  PRMT R5, R6, 0x8880, RZ ;  /* 0x0000888006057816 */ /* 0x000fe200000000ff */
[----:B------:R-:W-:Y:S02]  /*0c80*/  @P1 VIADD R4, R17, 0xfffffff4 ;  /* 0xfffffff411041836 */ /* 0x000fe40000000000 */
[----:B------:R-:W-:Y:S01]  /*0c90*/  @P2 VIADD R2, R15, 0xfffffffa ;  /* 0xfffffffa0f022836 */ /* 0x000fe20000000000 */
[----:B------:R-:W-:Y:S01]  /*0ca0*/  ISETP.GE.AND P6, PT, R5, 0x30, PT ;  /* 0x000000300500780c */ /* 0x000fe20003fc6270 */
[----:B------:R-:W-:Y:S01]  /*0cb0*/  @P3 VIADD R0, R15, 0xfffffff2 ;  /* 0xfffffff20f003836 */ /* 0x000fe20000000000 */
[----:B------:R-:W-:Y:S02]  /*0cc0*/  PRMT R5, R4, 0x8880, RZ ;  /* 0x0000888004057816 */ /* 0x000fe400000000ff */
[----:B------:R-:W-:Y:S02]  /*0cd0*/  PRMT R9, R2, 0x8880, RZ ;  /* 0x0000888002097816 */ /* 0x000fe400000000ff */
[----:B------:R-:W-:-:S02]  /*0ce0*/  PRMT R11, R0, 0x8880, RZ ;  /* 0x00008880000b7816 */ /* 0x000fc400000000ff */
[----:B------:R-:W-:Y:S02]  /*0cf0*/  ISETP.GE.AND P0, PT, R5, 0x30, PT ;  /* 0x000000300500780c */ /* 0x000fe40003f06270 */
[----:B------:R-:W-:Y:S02]  /*0d00*/  ISETP.GE.AND P1, PT, R9, 0x30, PT ;  /* 0x000000300900780c */ /* 0x000fe40003f26270 */
[----:B------:R-:W-:Y:S01]  /*0d10*/  ISETP.GE.AND P2, PT, R11, 0x30, PT ;  /* 0x000000300b00780c */ /* 0x000fe20003f46270 */
[----:B------:R-:W-:Y:S01]  /*0d20*/  @!P6 VIADD R6, R6, 0xa ;  /* 0x0000000a0606e836 */ /* 0x000fe20000000000 */
[----:B------:R-:W-:Y:S02]  /*0d30*/  ISETP.GT.OR P3, PT, R3, 0x39, !P6 ;  /* 0x000000390300780c */ /* 0x000fe40007764670 */
[----:B------:R-:W-:Y:S02]  /*0d40*/  ISETP.GT.OR P4, PT, R7, 0x39, !P0 ;  /* 0x000000390700780c */ /* 0x000fe40004784670 */
[----:B------:R-:W-:Y:S01]  /*0d50*/  ISETP.GT.OR P5, PT, R8, 0x39, !P1 ;  /* 0x000000390800780c */ /* 0x000fe20004fa4670 */
[----:B------:R-:W-:Y:S01]  /*0d60*/  IMAD.MOV.U32 R8, RZ, RZ, RZ ;  /* 0x000000ffff087224 */ /* 0x000fe200078e00ff */
[----:B------:R-:W-:Y:S01]  /*0d70*/  ISETP.GT.OR P6, PT, R10, 0x39, !P2 ;  /* 0x000000390a00780c */ /* 0x000fe200057c4670 */
[----:B------:R-:W-:-:S02]  /*0d80*/  @!P0 VIADD R4, R4, 0xa ;  /* 0x0000000a04048836 */ /* 0x000fc40000000000 */
[----:B------:R-:W-:Y:S02]  /*0d90*/  @!P1 VIADD R2, R2, 0xa ;  /* 0x0000000a02029836 */ /* 0x000fe40000000000 */
[----:B------:R-:W-:Y:S02]  /*0da0*/  @!P2 VIADD R0, R0, 0xa ;  /* 0x0000000a0000a836 */ /* 0x000fe40000000000 */
[----:B------:R0:W-:Y:S04]  /*0db0*/  @P3 STL.U8 [R1+0x6], R6 ;  /* 0x0000060601003387 */ /* 0x0001e80000100000 */
[----:B------:R0:W-:Y:S04]  /*0dc0*/  @P4 STL.U8 [R1+0x7], R4 ;  /* 0x0000070401004387 */ /* 0x0001e80000100000 */
[----:B------:R0:W-:Y:S04]  /*0dd0*/  @P5 STL.U8 [R1+0x8], R2 ;  /* 0x0000080201005387 */ /* 0x0001e80000100000 */
[----:B---3--:R0:W-:Y:S02]  /*0de0*/  @P6 STL.U8 [R1+0x9], R0 ;  /* 0x0000090001006387 */ /* 0x0081e40000100000 */
.L_x_13:
[----:B0-----:R-:W-:Y:S01]  /*0df0*/  IADD3 R2, P0, PT, R8, UR4, RZ ;  /* 0x0000000408027c10 */ /* 0x001fe2000ff1e0ff */
[----:B------:R-:W-:-:S04]  /*0e00*/  IMAD.IADD R0, R1, 0x1, R8 ;  /* 0x0000000101007824 */ /* 0x000fc800078e0208 */
[----:B------:R-:W-:Y:S02]  /*0e10*/  IMAD.X R3, RZ, RZ, UR5, P0 ;  /* 0x00000005ff037e24 */ /* 0x000fe400080e06ff */
[----:B------:R-:W3:Y:S04]  /*0e20*/  LDL.U8 R0, [R0] ;  /* 0x0000000000007983 */ /* 0x000ee80000100000 */
[----:B------:R-:W3:Y:S01]  /*0e30*/  LDG.E.U8 R3, desc[UR6][R2.64] ;  /* 0x0000000602037981 */ /* 0x000ee2000c1e1100 */
[C---:B------:R-:W-:Y:S01]  /*0e40*/  ISETP.LT.U32.AND P1, PT, R8.reuse, 0x9, PT ;  /* 0x000000090800780c */ /* 0x040fe20003f21070 */
[----:B------:R-:W-:Y:S01]  /*0e50*/  VIADD R8, R8, 0x1 ;  /* 0x0000000108087836 */ /* 0x000fe20000000000 */
[----:B---3--:R-:W-:-:S13]  /*0e60*/  ISETP.NE.AND P0, PT, R0, R3, PT ;  /* 0x000000030000720c */ /* 0x008fda0003f05270 */
[----:B------:R-:W-:Y:S05]  /*0e70*/  @!P0 BRA P1, `(.L_x_13) ;  /* 0xfffffffc00dc8947 */ /* 0x000fea000083ffff */
[----:B------:R-:W-:Y:S05]  /*0e80*/  BSYNC.RECONVERGENT B0 ;  /* 0x0000000000007941 */ /* 0x000fea0003800200 */
.L_x_12:
[----:B------:R-:W-:-:S13]  /*0e90*/  ISETP.NE.AND P0, PT, R0, R3, PT ;  /* 0x000000030000720c */ /* 0x000fda0003f05270 */
[----:B------:R-:W-:Y:S05]  /*0ea0*/  @P0 EXIT ;  /* 0x000000000000094d */ /* 0x000fea0003800000 */
[----:B------:R-:W0:Y:S02]  /*0eb0*/  LDC.64 R2, c[0x0][0x3a0] ;  /* 0x0000e800ff027b82 */ /* 0x000e240000000a00 */
[----:B0-----:R-:W3:Y:S02]  /*0ec0*/  LDG.E.U8 R0, desc[UR6][R2.64] ;  /* 0x0000000602007981 */ /* 0x001ee4000c1e1100 */
[----:B---3--:R-:W-:-:S13]  /*0ed0*/  ISETP.NE.AND P0, PT, R0, RZ, PT ;  /* 0x000000ff0000720c */ /* 0x008fda0003f05270 */
[----:B------:R-:W-:Y:S05]  /*0ee0*/  @P0 EXIT ;  /* 0x000000000000094d */ /* 0x000fea0003800000 */
[----:B------:R-:W0:Y:S01]  /*0ef0*/  LDC.64 R4, c[0x0][0x398] ;  /* 0x0000e600ff047b82 */ /* 0x000e220000000a00 */
[----:B------:R-:W-:-:S05]  /*0f00*/  IMAD.MOV.U32 R7, RZ, RZ, 0x1 ;  /* 0x00000001ff077424 */ /* 0x000fca00078e00ff */
[----:B------:R-:W-:Y:S04]  /*0f10*/  ATOMG.E.EXCH.STRONG.GPU PT, RZ, desc[UR6][R2.64], R7 ;  /* 0x8000000702ff79a8 */ /* 0x000fe8000c1ef106 */
[----:B0-----:R-:W-:Y:S04]  /*0f20*/  STG.E.U8 desc[UR6][R4.64], R19 ;  /* 0x0000001304007986 */ /* 0x001fe8000c101106 */
[----:B------:R-:W-:Y:S04]  /*0f30*/  STG.E.U8 desc[UR6][R4.64+0x1], R13 ;  /* 0x0000010d04007986 */ /* 0x000fe8000c101106 */
[----:B------:R-:W-:Y:S04]  /*0f40*/  STG.E.U8 desc[UR6][R4.64+0x2], R17 ;  /* 0x0000021104007986 */ /* 0x000fe8000c101106 */
[----:B------:R-:W-:Y:S01]  /*0f50*/  STG.E.U8 desc[UR6][R4.64+0x3], R15 ;  /* 0x0000030f04007986 */ /* 0x000fe2000c101106 */
[----:B------:R-:W-:Y:S05]  /*0f60*/  EXIT ;  /* 0x000000000000794d */ /* 0x000fea0003800000 */
.L_x_14:
[----:B------:R-:W-:-:S00]  /*0f70*/  BRA `(.L_x_14) ;  /* 0xfffffffc00fc7947 */ /* 0x000fc0000383ffff */
[----:B------:R-:W-:-:S00]  /*0f80*/  NOP ;  /* 0x0000000000007918 */ /* 0x000fc00000000000 */
[----:B------:R-:W-:-:S00]  /*0f90*/  NOP ;  /* 0x0000000000007918 */ /* 0x000fc00000000000 */
[----:B------:R-:W-:-:S00]  /*0fa0*/  NOP ;  /* 0x0000000000007918 */ /* 0x000fc00000000000 */
[----:B------:R-:W-:-:S00]  /*0fb0*/  NOP ;  /* 0x0000000000007918 */ /* 0x000fc00000000000 */
[----:B------:R-:W-:-:S00]  /*0fc0*/  NOP ;  /* 0x0000000000007918 */ /* 0x000fc00000000000 */
[----:B------:R-:W-:-:S00]  /*0fd0*/  NOP ;  /* 0x0000000000007918 */ /* 0x000fc00000000000 */
[----:B------:R-:W-:-:S00]  /*0fe0*/  NOP ;  /* 0x0000000000007918 */ /* 0x000fc00000000000 */
[----:B------:R-:W-:-:S00]  /*0ff0*/  NOP ;  /* 0x0000000000007918 */ /* 0x000fc00000000000 */
.L_x_15:


//--------------------- .nv.shared.reserved.0     --------------------------
	.section	.nv.shared.reserved.0,"aw",@nobits
	.weak		__nv_reservedSMEM_offset_0_alias
	.size		__nv_reservedSMEM_offset_0_alias, 0, 64
	.other		__nv_reservedSMEM_offset_0_alias,@"STO_CUDA_RESERVED_SHARED STV_DEFAULT"
__nv_reservedSMEM_offset_0_alias:
	.zero		0
	.zero		64


//--------------------- .nv.constant0._Z5crackPKcS0_S0_PcPb --------------------------
	.section	.nv.constant0._Z5crackPKcS0_S0_PcPb,"a",@progbits
	.sectionflags	@""
	.align	4
.nv.constant0._Z5crackPKcS0_S0_PcPb:
	.zero		936


//--------------------- SYMBOLS --------------------------

	.type		.nv.reservedSmem.offset0,@object
	.size		.nv.reservedSmem.offset0,0x4
